//
// Generated by NVIDIA NVVM Compiler
//
// Compiler Build ID: CL-36424714
// Cuda compilation tools, release 13.0, V13.0.88
// Based on NVVM 20.0.0
//

.version 9.0
.target sm_100
.address_size 64

	// .globl	_Z36haspSet_vectorAddKernel_th1_sh5_mem4v

.visible .entry _Z36haspSet_vectorAddKernel_th1_sh5_mem4v()
{


	ret;

}
	// .globl	_Z38haspSet_vectorMulKernel_th2_sh25_mem20v
.visible .entry _Z38haspSet_vectorMulKernel_th2_sh25_mem20v()
{


	ret;

}
	// .globl	_Z15vectorAddKernelPiS_S_i
.visible .entry _Z15vectorAddKernelPiS_S_i(
	.param .u64 .ptr .align 1 _Z15vectorAddKernelPiS_S_i_param_0,
	.param .u64 .ptr .align 1 _Z15vectorAddKernelPiS_S_i_param_1,
	.param .u64 .ptr .align 1 _Z15vectorAddKernelPiS_S_i_param_2,
	.param .u32 _Z15vectorAddKernelPiS_S_i_param_3
)
{
	.reg .pred 	%p<2>;
	.reg .b32 	%r<9>;
	.reg .b64 	%rd<11>;

	ld.param.u64 	%rd1, [_Z15vectorAddKernelPiS_S_i_param_0];
	ld.param.u64 	%rd2, [_Z15vectorAddKernelPiS_S_i_param_1];
	ld.param.u64 	%rd3, [_Z15vectorAddKernelPiS_S_i_param_2];
	ld.param.u32 	%r2, [_Z15vectorAddKernelPiS_S_i_param_3];
	mov.u32 	%r3, %tid.x;
	mov.u32 	%r4, %ctaid.x;
	mov.u32 	%r5, %ntid.x;
	mad.lo.s32 	%r1, %r4, %r5, %r3;
	setp.ge.s32 	%p1, %r1, %r2;
	@%p1 bra 	$L__BB2_2;
	cvta.to.global.u64 	%rd4, %rd1;
	cvta.to.global.u64 	%rd5, %rd2;
	cvta.to.global.u64 	%rd6, %rd3;
	mul.wide.s32 	%rd7, %r1, 4;
	add.s64 	%rd8, %rd4, %rd7;
	ld.global.u32 	%r6, [%rd8];
	add.s64 	%rd9, %rd5, %rd7;
	ld.global.u32 	%r7, [%rd9];
	add.s32 	%r8, %r7, %r6;
	add.s64 	%rd10, %rd6, %rd7;
	st.global.u32 	[%rd10], %r8;
$L__BB2_2:
	ret;

}
	// .globl	_Z15vectorMulKernelPiS_S_i
.visible .entry _Z15vectorMulKernelPiS_S_i(
	.param .u64 .ptr .align 1 _Z15vectorMulKernelPiS_S_i_param_0,
	.param .u64 .ptr .align 1 _Z15vectorMulKernelPiS_S_i_param_1,
	.param .u64 .ptr .align 1 _Z15vectorMulKernelPiS_S_i_param_2,
	.param .u32 _Z15vectorMulKernelPiS_S_i_param_3
)
{
	.reg .pred 	%p<2>;
	.reg .b32 	%r<9>;
	.reg .b64 	%rd<11>;

	ld.param.u64 	%rd1, [_Z15vectorMulKernelPiS_S_i_param_0];
	ld.param.u64 	%rd2, [_Z15vectorMulKernelPiS_S_i_param_1];
	ld.param.u64 	%rd3, [_Z15vectorMulKernelPiS_S_i_param_2];
	ld.param.u32 	%r2, [_Z15vectorMulKernelPiS_S_i_param_3];
	mov.u32 	%r3, %tid.x;
	mov.u32 	%r4, %ctaid.x;
	mov.u32 	%r5, %ntid.x;
	mad.lo.s32 	%r1, %r4, %r5, %r3;
	setp.ge.s32 	%p1, %r1, %r2;
	@%p1 bra 	$L__BB3_2;
	cvta.to.global.u64 	%rd4, %rd1;
	cvta.to.global.u64 	%rd5, %rd2;
	cvta.to.global.u64 	%rd6, %rd3;
	mul.wide.s32 	%rd7, %r1, 4;
	add.s64 	%rd8, %rd4, %rd7;
	ld.global.u32 	%r6, [%rd8];
	add.s64 	%rd9, %rd5, %rd7;
	ld.global.u32 	%r7, [%rd9];
	mul.lo.s32 	%r8, %r7, %r6;
	add.s64 	%rd10, %rd6, %rd7;
	st.global.u32 	[%rd10], %r8;
$L__BB3_2:
	ret;

}


// ===== COMPILED SASS (sm_100) =====

	.target	sm_100

	.elftype	@"ET_EXEC"


//--------------------- .note.nv.tkinfo           --------------------------
	.section	.note.nv.tkinfo,"",@"SHT_NOTE"
	.sectionflags	@"SHF_NOTE_NV_TKINFO"
	.tkinfo
        /*0018*/ 	.word	0x00000002
        /*0030*/ 	.string	""
        /*0030*/ 	.string	"ptxas"
        /*0030*/ 	.string	"Cuda compilation tools, release 13.0, V13.0.88"
        /*0030*/ 	.string	"Build cuda_13.0.r13.0/compiler.36424714_0"
        /*0030*/ 	.string	"-arch sm_100 -m 64 "



//--------------------- .note.nv.cuinfo           --------------------------
	.section	.note.nv.cuinfo,"",@"SHT_NOTE"
	.sectionflags	@"SHF_NOTE_NV_CUINFO"
        /*0018*/ 	.short	0x0002
        /*001a*/ 	.short	0x0064
        /*001c*/ 	.short	0x0082
	.zero		2


//--------------------- .nv.info                  --------------------------
	.section	.nv.info,"",@"SHT_CUDA_INFO"
	.align	4


	//----- nvinfo : EIATTR_REGCOUNT
	.align		4
        /*0000*/ 	.byte	0x04, 0x2f
        /*0002*/ 	.short	(.L_1 - .L_0)
	.align		4
.L_0:
        /*0004*/ 	.word	index@(_Z36haspSet_vectorAddKernel_th1_sh5_mem4v)
        /*0008*/ 	.word	0x00000004


	//----- nvinfo : EIATTR_FRAME_SIZE
	.align		4
.L_1:
        /*000c*/ 	.byte	0x04, 0x11
        /*000e*/ 	.short	(.L_3 - .L_2)
	.align		4
.L_2:
        /*0010*/ 	.word	index@(_Z36haspSet_vectorAddKernel_th1_sh5_mem4v)
        /*0014*/ 	.word	0x00000000


	//----- nvinfo : EIATTR_REGCOUNT
	.align		4
.L_3:
        /*0018*/ 	.byte	0x04, 0x2f
        /*001a*/ 	.short	(.L_5 - .L_4)
	.align		4
.L_4:
        /*001c*/ 	.word	index@(_Z38haspSet_vectorMulKernel_th2_sh25_mem20v)
        /*0020*/ 	.word	0x00000004


	//----- nvinfo : EIATTR_FRAME_SIZE
	.align		4
.L_5:
        /*0024*/ 	.byte	0x04, 0x11
        /*0026*/ 	.short	(.L_7 - .L_6)
	.align		4
.L_6:
        /*0028*/ 	.word	index@(_Z38haspSet_vectorMulKernel_th2_sh25_mem20v)
        /*002c*/ 	.word	0x00000000


	//----- nvinfo : EIATTR_REGCOUNT
	.align		4
.L_7:
        /*0030*/ 	.byte	0x04, 0x2f
        /*0032*/ 	.short	(.L_9 - .L_8)
	.align		4
.L_8:
        /*0034*/ 	.word	index@(_Z15vectorAddKernelPiS_S_i)
        /*0038*/ 	.word	0x0000000c


	//----- nvinfo : EIATTR_FRAME_SIZE
	.align		4
.L_9:
        /*003c*/ 	.byte	0x04, 0x11
        /*003e*/ 	.short	(.L_11 - .L_10)
	.align		4
.L_10:
        /*0040*/ 	.word	index@(_Z15vectorAddKernelPiS_S_i)
        /*0044*/ 	.word	0x00000000


	//----- nvinfo : EIATTR_REGCOUNT
	.align		4
.L_11:
        /*0048*/ 	.byte	0x04, 0x2f
        /*004a*/ 	.short	(.L_13 - .L_12)
	.align		4
.L_12:
        /*004c*/ 	.word	index@(_Z15vectorMulKernelPiS_S_i)
        /*0050*/ 	.word	0x0000000c


	//----- nvinfo : EIATTR_FRAME_SIZE
	.align		4
.L_13:
        /*0054*/ 	.byte	0x04, 0x11
        /*0056*/ 	.short	(.L_15 - .L_14)
	.align		4
.L_14:
        /*0058*/ 	.word	index@(_Z15vectorMulKernelPiS_S_i)
        /*005c*/ 	.word	0x00000000


	//----- nvinfo : EIATTR_MIN_STACK_SIZE
	.align		4
.L_15:
        /*0060*/ 	.byte	0x04, 0x12
        /*0062*/ 	.short	(.L_17 - .L_16)
	.align		4
.L_16:
        /*0064*/ 	.word	index@(_Z15vectorMulKernelPiS_S_i)
        /*0068*/ 	.word	0x00000000


	//----- nvinfo : EIATTR_MIN_STACK_SIZE
	.align		4
.L_17:
        /*006c*/ 	.byte	0x04, 0x12
        /*006e*/ 	.short	(.L_19 - .L_18)
	.align		4
.L_18:
        /*0070*/ 	.word	index@(_Z15vectorAddKernelPiS_S_i)
        /*0074*/ 	.word	0x00000000


	//----- nvinfo : EIATTR_MIN_STACK_SIZE
	.align		4
.L_19:
        /*0078*/ 	.byte	0x04, 0x12
        /*007a*/ 	.short	(.L_21 - .L_20)
	.align		4
.L_20:
        /*007c*/ 	.word	index@(_Z38haspSet_vectorMulKernel_th2_sh25_mem20v)
        /*0080*/ 	.word	0x00000000


	//----- nvinfo : EIATTR_MIN_STACK_SIZE
	.align		4
.L_21:
        /*0084*/ 	.byte	0x04, 0x12
        /*0086*/ 	.short	(.L_23 - .L_22)
	.align		4
.L_22:
        /*0088*/ 	.word	index@(_Z36haspSet_vectorAddKernel_th1_sh5_mem4v)
        /*008c*/ 	.word	0x00000000
.L_23:


//--------------------- .nv.compat                --------------------------
	.section	.nv.compat,"",@"SHT_CUDA_COMPAT_INFO"
	.align	4
        /*0000*/ 	.byte	0x02, 0x09, 0x00, 0x00, 0x02, 0x02, 0x01, 0x00, 0x02, 0x05, 0x05, 0x00, 0x03, 0x07, 0x01, 0x01
        /*0010*/ 	.byte	0x02, 0x03, 0x00, 0x00, 0x02, 0x06, 0x01, 0x00, 0x04, 0x0b, 0x08, 0x00, 0x09, 0x00, 0x00, 0x00
        /*0020*/ 	.byte	0x00, 0x00, 0x00, 0x00


//--------------------- .nv.info._Z15vectorMulKernelPiS_S_i --------------------------
	.section	.nv.info._Z15vectorMulKernelPiS_S_i,"",@"SHT_CUDA_INFO"
	.sectionflags	@""
	.align	4


	//----- nvinfo : EIATTR_CUDA_API_VERSION
	.align		4
        /*0000*/ 	.byte	0x04, 0x37
        /*0002*/ 	.short	(.L_25 - .L_24)
.L_24:
        /*0004*/ 	.word	0x00000082


	//----- nvinfo : EIATTR_KPARAM_INFO
	.align		4
.L_25:
        /*0008*/ 	.byte	0x04, 0x17
        /*000a*/ 	.short	(.L_27 - .L_26)
.L_26:
        /*000c*/ 	.word	0x00000000
        /*0010*/ 	.short	0x0003
        /*0012*/ 	.short	0x0018
        /*0014*/ 	.byte	0x00, 0xf0, 0x11, 0x00


	//----- nvinfo : EIATTR_KPARAM_INFO
	.align		4
.L_27:
        /*0018*/ 	.byte	0x04, 0x17
        /*001a*/ 	.short	(.L_29 - .L_28)
.L_28:
        /*001c*/ 	.word	0x00000000
        /*0020*/ 	.short	0x0002
        /*0022*/ 	.short	0x0010
        /*0024*/ 	.byte	0x00, 0xf5, 0x21, 0x00


	//----- nvinfo : EIATTR_KPARAM_INFO
	.align		4
.L_29:
        /*0028*/ 	.byte	0x04, 0x17
        /*002a*/ 	.short	(.L_31 - .L_30)
.L_30:
        /*002c*/ 	.word	0x00000000
        /*0030*/ 	.short	0x0001
        /*0032*/ 	.short	0x0008
        /*0034*/ 	.byte	0x00, 0xf5, 0x21, 0x00


	//----- nvinfo : EIATTR_KPARAM_INFO
	.align		4
.L_31:
        /*0038*/ 	.byte	0x04, 0x17
        /*003a*/ 	.short	(.L_33 - .L_32)
.L_32:
        /*003c*/ 	.word	0x00000000
        /*0040*/ 	.short	0x0000
        /*0042*/ 	.short	0x0000
        /*0044*/ 	.byte	0x00, 0xf5, 0x21, 0x00


	//----- nvinfo : EIATTR_SPARSE_MMA_MASK
	.align		4
.L_33:
        /*0048*/ 	.byte	0x03, 0x50
        /*004a*/ 	.short	0x0000


	//----- nvinfo : EIATTR_MAXREG_COUNT
	.align		4
        /*004c*/ 	.byte	0x03, 0x1b
        /*004e*/ 	.short	0x00ff


	//----- nvinfo : EIATTR_MERCURY_ISA_VERSION
	.align		4
        /*0050*/ 	.byte	0x03, 0x5f
        /*0052*/ 	.short	0x0101


	//----- nvinfo : EIATTR_VRC_CTA_INIT_COUNT
	.align		4
        /*0054*/ 	.byte	0x02, 0x4a
	.zero		1
	.zero		1


	//----- nvinfo : EIATTR_EXIT_INSTR_OFFSETS
	.align		4
        /*0058*/ 	.byte	0x04, 0x1c
        /*005a*/ 	.short	(.L_35 - .L_34)


	//   ....[0]....
.L_34:
        /*005c*/ 	.word	0x00000070


	//   ....[1]....
        /*0060*/ 	.word	0x00000130


	//----- nvinfo : EIATTR_CBANK_PARAM_SIZE
	.align		4
.L_35:
        /*0064*/ 	.byte	0x03, 0x19
        /*0066*/ 	.short	0x001c


	//----- nvinfo : EIATTR_PARAM_CBANK
	.align		4
        /*0068*/ 	.byte	0x04, 0x0a
        /*006a*/ 	.short	(.L_37 - .L_36)
	.align		4
.L_36:
        /*006c*/ 	.word	index@(.nv.constant0._Z15vectorMulKernelPiS_S_i)
        /*0070*/ 	.short	0x0380
        /*0072*/ 	.short	0x001c


	//----- nvinfo : EIATTR_SW_WAR
	.align		4
.L_37:
        /*0074*/ 	.byte	0x04, 0x36
        /*0076*/ 	.short	(.L_39 - .L_38)
.L_38:
        /*0078*/ 	.word	0x00000008
.L_39:


//--------------------- .nv.info._Z15vectorAddKernelPiS_S_i --------------------------
	.section	.nv.info._Z15vectorAddKernelPiS_S_i,"",@"SHT_CUDA_INFO"
	.sectionflags	@""
	.align	4


	//----- nvinfo : EIATTR_CUDA_API_VERSION
	.align		4
        /*0000*/ 	.byte	0x04, 0x37
        /*0002*/ 	.short	(.L_41 - .L_40)
.L_40:
        /*0004*/ 	.word	0x00000082


	//----- nvinfo : EIATTR_KPARAM_INFO
	.align		4
.L_41:
        /*0008*/ 	.byte	0x04, 0x17
        /*000a*/ 	.short	(.L_43 - .L_42)
.L_42:
        /*000c*/ 	.word	0x00000000
        /*0010*/ 	.short	0x0003
        /*0012*/ 	.short	0x0018
        /*0014*/ 	.byte	0x00, 0xf0, 0x11, 0x00


	//----- nvinfo : EIATTR_KPARAM_INFO
	.align		4
.L_43:
        /*0018*/ 	.byte	0x04, 0x17
        /*001a*/ 	.short	(.L_45 - .L_44)
.L_44:
        /*001c*/ 	.word	0x00000000
        /*0020*/ 	.short	0x0002
        /*0022*/ 	.short	0x0010
        /*0024*/ 	.byte	0x00, 0xf5, 0x21, 0x00


	//----- nvinfo : EIATTR_KPARAM_INFO
	.align		4
.L_45:
        /*0028*/ 	.byte	0x04, 0x17
        /*002a*/ 	.short	(.L_47 - .L_46)
.L_46:
        /*002c*/ 	.word	0x00000000
        /*0030*/ 	.short	0x0001
        /*0032*/ 	.short	0x0008
        /*0034*/ 	.byte	0x00, 0xf5, 0x21, 0x00


	//----- nvinfo : EIATTR_KPARAM_INFO
	.align		4
.L_47:
        /*0038*/ 	.byte	0x04, 0x17
        /*003a*/ 	.short	(.L_49 - .L_48)
.L_48:
        /*003c*/ 	.word	0x00000000
        /*0040*/ 	.short	0x0000
        /*0042*/ 	.short	0x0000
        /*0044*/ 	.byte	0x00, 0xf5, 0x21, 0x00


	//----- nvinfo : EIATTR_SPARSE_MMA_MASK
	.align		4
.L_49:
        /*0048*/ 	.byte	0x03, 0x50
        /*004a*/ 	.short	0x0000


	//----- nvinfo : EIATTR_MAXREG_COUNT
	.align		4
        /*004c*/ 	.byte	0x03, 0x1b
        /*004e*/ 	.short	0x00ff


	//----- nvinfo : EIATTR_MERCURY_ISA_VERSION
	.align		4
        /*0050*/ 	.byte	0x03, 0x5f
        /*0052*/ 	.short	0x0101


	//----- nvinfo : EIATTR_VRC_CTA_INIT_COUNT
	.align		4
        /*0054*/ 	.byte	0x02, 0x4a
	.zero		1
	.zero		1


	//----- nvinfo : EIATTR_EXIT_INSTR_OFFSETS
	.align		4
        /*0058*/ 	.byte	0x04, 0x1c
        /*005a*/ 	.short	(.L_51 - .L_50)


	//   ....[0]....
.L_50:
        /*005c*/ 	.word	0x00000070


	//   ....[1]....
        /*0060*/ 	.word	0x00000130


	//----- nvinfo : EIATTR_CBANK_PARAM_SIZE
	.align		4
.L_51:
        /*0064*/ 	.byte	0x03, 0x19
        /*0066*/ 	.short	0x001c


	//----- nvinfo : EIATTR_PARAM_CBANK
	.align		4
        /*0068*/ 	.byte	0x04, 0x0a
        /*006a*/ 	.short	(.L_53 - .L_52)
	.align		4
.L_52:
        /*006c*/ 	.word	index@(.nv.constant0._Z15vectorAddKernelPiS_S_i)
        /*0070*/ 	.short	0x0380
        /*0072*/ 	.short	0x001c


	//----- nvinfo : EIATTR_SW_WAR
	.align		4
.L_53:
        /*0074*/ 	.byte	0x04, 0x36
        /*0076*/ 	.short	(.L_55 - .L_54)
.L_54:
        /*0078*/ 	.word	0x00000008
.L_55:


//--------------------- .nv.info._Z38haspSet_vectorMulKernel_th2_sh25_mem20v --------------------------
	.section	.nv.info._Z38haspSet_vectorMulKernel_th2_sh25_mem20v,"",@"SHT_CUDA_INFO"
	.sectionflags	@""
	.align	4


	//----- nvinfo : EIATTR_CUDA_API_VERSION
	.align		4
        /*0000*/ 	.byte	0x04, 0x37
        /*0002*/ 	.short	(.L_57 - .L_56)
.L_56:
        /*0004*/ 	.word	0x00000082


	//----- nvinfo : EIATTR_SPARSE_MMA_MASK
	.align		4
.L_57:
        /*0008*/ 	.byte	0x03, 0x50
        /*000a*/ 	.short	0x0000


	//----- nvinfo : EIATTR_MAXREG_COUNT
	.align		4
        /*000c*/ 	.byte	0x03, 0x1b
        /*000e*/ 	.short	0x00ff


	//----- nvinfo : EIATTR_MERCURY_ISA_VERSION
	.align		4
        /*0010*/ 	.byte	0x03, 0x5f
        /*0012*/ 	.short	0x0101


	//----- nvinfo : EIATTR_VRC_CTA_INIT_COUNT
	.align		4
        /*0014*/ 	.byte	0x02, 0x4a
	.zero		1
	.zero		1


	//----- nvinfo : EIATTR_EXIT_INSTR_OFFSETS
	.align		4
        /*0018*/ 	.byte	0x04, 0x1c
        /*001a*/ 	.short	(.L_59 - .L_58)


	//   ....[0]....
.L_58:
        /*001c*/ 	.word	0x00000010


	//----- nvinfo : EIATTR_SW_WAR
	.align		4
.L_59:
        /*0020*/ 	.byte	0x04, 0x36
        /*0022*/ 	.short	(.L_61 - .L_60)
.L_60:
        /*0024*/ 	.word	0x00000008
.L_61:


//--------------------- .nv.info._Z36haspSet_vectorAddKernel_th1_sh5_mem4v --------------------------
	.section	.nv.info._Z36haspSet_vectorAddKernel_th1_sh5_mem4v,"",@"SHT_CUDA_INFO"
	.sectionflags	@""
	.align	4


	//----- nvinfo : EIATTR_CUDA_API_VERSION
	.align		4
        /*0000*/ 	.byte	0x04, 0x37
        /*0002*/ 	.short	(.L_63 - .L_62)
.L_62:
        /*0004*/ 	.word	0x00000082


	//----- nvinfo : EIATTR_SPARSE_MMA_MASK
	.align		4
.L_63:
        /*0008*/ 	.byte	0x03, 0x50
        /*000a*/ 	.short	0x0000


	//----- nvinfo : EIATTR_MAXREG_COUNT
	.align		4
        /*000c*/ 	.byte	0x03, 0x1b
        /*000e*/ 	.short	0x00ff


	//----- nvinfo : EIATTR_MERCURY_ISA_VERSION
	.align		4
        /*0010*/ 	.byte	0x03, 0x5f
        /*0012*/ 	.short	0x0101


	//----- nvinfo : EIATTR_VRC_CTA_INIT_COUNT
	.align		4
        /*0014*/ 	.byte	0x02, 0x4a
	.zero		1
	.zero		1


	//----- nvinfo : EIATTR_EXIT_INSTR_OFFSETS
	.align		4
        /*0018*/ 	.byte	0x04, 0x1c
        /*001a*/ 	.short	(.L_65 - .L_64)


	//   ....[0]....
.L_64:
        /*001c*/ 	.word	0x00000010


	//----- nvinfo : EIATTR_SW_WAR
	.align		4
.L_65:
        /*0020*/ 	.byte	0x04, 0x36
        /*0022*/ 	.short	(.L_67 - .L_66)
.L_66:
        /*0024*/ 	.word	0x00000008
.L_67:


//--------------------- .nv.callgraph             --------------------------
	.section	.nv.callgraph,"",@"SHT_CUDA_CALLGRAPH"
	.align	4
	.sectionentsize	8
	.align		4
        /*0000*/ 	.word	0x00000000
	.align		4
        /*0004*/ 	.word	0xffffffff
	.align		4
        /*0008*/ 	.word	0x00000000
	.align		4
        /*000c*/ 	.word	0xfffffffe
	.align		4
        /*0010*/ 	.word	0x00000000
	.align		4
        /*0014*/ 	.word	0xfffffffd
	.align		4
        /*0018*/ 	.word	0x00000000
	.align		4
        /*001c*/ 	.word	0xfffffffc


//--------------------- .text._Z15vectorMulKernelPiS_S_i --------------------------
	.section	.text._Z15vectorMulKernelPiS_S_i,"ax",@progbits
	.align	128
        .global         _Z15vectorMulKernelPiS_S_i
        .type           _Z15vectorMulKernelPiS_S_i,@function
        .size           _Z15vectorMulKernelPiS_S_i,(.L_x_4 - _Z15vectorMulKernelPiS_S_i)
        .other          _Z15vectorMulKernelPiS_S_i,@"STO_CUDA_ENTRY STV_DEFAULT"
_Z15vectorMulKernelPiS_S_i:
.text._Z15vectorMulKernelPiS_S_i:
[----:B------:R-:W-:Y:S01]  /*0000*/  LDC R1, c[0x0][0x37c] ;  /* 0x0000df00ff017b82 */ /* 0x000fe20000000800 */
[----:B------:R-:W0:Y:S07]  /*0010*/  S2R R9, SR_TID.X ;  /* 0x0000000000097919 */ /* 0x000e2e0000002100 */
[----:B------:R-:W0:Y:S01]  /*0020*/  S2UR UR4, SR_CTAID.X ;  /* 0x00000000000479c3 */ /* 0x000e220000002500 */
[----:B------:R-:W1:Y:S07]  /*0030*/  LDCU UR5, c[0x0][0x398] ;  /* 0x00007300ff0577ac */ /* 0x000e6e0008000800 */
[----:B------:R-:W0:Y:S02]  /*0040*/  LDC R0, c[0x0][0x360] ;  /* 0x0000d800ff007b82 */ /* 0x000e240000000800 */
[----:B0-----:R-:W-:-:S05]  /*0050*/  IMAD R9, R0, UR4, R9 ;  /* 0x0000000400097c24 */ /* 0x001fca000f8e0209 */
[----:B-1----:R-:W-:-:S13]  /*0060*/  ISETP.GE.AND P0, PT, R9, UR5, PT ;  /* 0x0000000509007c0c */ /* 0x002fda000bf06270 */
[----:B------:R-:W-:Y:S05]  /*0070*/  @P0 EXIT ;  /* 0x000000000000094d */ /* 0x000fea0003800000 */
[----:B------:R-:W0:Y:S01]  /*0080*/  LDC.64 R2, c[0x0][0x380] ;  /* 0x0000e000ff027b82 */ /* 0x000e220000000a00 */
[----:B------:R-:W1:Y:S07]  /*0090*/  LDCU.64 UR4, c[0x0][0x358] ;  /* 0x00006b00ff0477ac */ /* 0x000e6e0008000a00 */
[----:B------:R-:W2:Y:S08]  /*00a0*/  LDC.64 R4, c[0x0][0x388] ;  /* 0x0000e200ff047b82 */ /* 0x000eb00000000a00 */
[----:B------:R-:W3:Y:S01]  /*00b0*/  LDC.64 R6, c[0x0][0x390] ;  /* 0x0000e400ff067b82 */ /* 0x000ee20000000a00 */
[----:B0-----:R-:W-:-:S06]  /*00c0*/  IMAD.WIDE R2, R9, 0x4, R2 ;  /* 0x0000000409027825 */ /* 0x001fcc00078e0202 */
[----:B-1----:R-:W4:Y:S01]  /*00d0*/  LDG.E R2, desc[UR4][R2.64] ;  /* 0x0000000402027981 */ /* 0x002f22000c1e1900 */
[----:B--2---:R-:W-:-:S06]  /*00e0*/  IMAD.WIDE R4, R9, 0x4, R4 ;  /* 0x0000000409047825 */ /* 0x004fcc00078e0204 */
[----:B------:R-:W4:Y:S01]  /*00f0*/  LDG.E R5, desc[UR4][R4.64] ;  /* 0x0000000404057981 */ /* 0x000f22000c1e1900 */
[----:B---3--:R-:W-:-:S04]  /*0100*/  IMAD.WIDE R6, R9, 0x4, R6 ;  /* 0x0000000409067825 */ /* 0x008fc800078e0206 */
[----:B----4-:R-:W-:-:S05]  /*0110*/  IMAD R9, R2, R5, RZ ;  /* 0x0000000502097224 */ /* 0x010fca00078e02ff */
[----:B------:R-:W-:Y:S01]  /*0120*/  STG.E desc[UR4][R6.64], R9 ;  /* 0x0000000906007986 */ /* 0x000fe2000c101904 */
[----:B------:R-:W-:Y:S05]  /*0130*/  EXIT ;  /* 0x000000000000794d */ /* 0x000fea0003800000 */
.L_x_0:
[----:B------:R-:W-:-:S00]  /*0140*/  BRA `(.L_x_0) ;  /* 0xfffffffc00fc7947 */ /* 0x000fc0000383ffff */
[----:B------:R-:W-:-:S00]  /*0150*/  NOP ;  /* 0x0000000000007918 */ /* 0x000fc00000000000 */
        /* <DEDUP_REMOVED lines=10> */
.L_x_4:


//--------------------- .text._Z15vectorAddKernelPiS_S_i --------------------------
	.section	.text._Z15vectorAddKernelPiS_S_i,"ax",@progbits
	.align	128
        .global         _Z15vectorAddKernelPiS_S_i
        .type           _Z15vectorAddKernelPiS_S_i,@function
        .size           _Z15vectorAddKernelPiS_S_i,(.L_x_5 - _Z15vectorAddKernelPiS_S_i)
        .other          _Z15vectorAddKernelPiS_S_i,@"STO_CUDA_ENTRY STV_DEFAULT"
_Z15vectorAddKernelPiS_S_i:
.text._Z15vectorAddKernelPiS_S_i:
        /* <DEDUP_REMOVED lines=16> */
[----:B---3--:R-:W-:Y:S01]  /*0100*/  IMAD.WIDE R6, R9, 0x4, R6 ;  /* 0x0000000409067825 */ /* 0x008fe200078e0206 */
[----:B----4-:R-:W-:-:S05]  /*0110*/  IADD3 R9, PT, PT, R2, R5, RZ ;  /* 0x0000000502097210 */ /* 0x010fca0007ffe0ff */
[----:B------:R-:W-:Y:S01]  /*0120*/  STG.E desc[UR4][R6.64], R9 ;  /* 0x0000000906007986 */ /* 0x000fe2000c101904 */
[----:B------:R-:W-:Y:S05]  /*0130*/  EXIT ;  /* 0x000000000000794d */ /* 0x000fea0003800000 */
.L_x_1:
        /* <DEDUP_REMOVED lines=12> */
.L_x_5:


//--------------------- .text._Z38haspSet_vectorMulKernel_th2_sh25_mem20v --------------------------
	.section	.text._Z38haspSet_vectorMulKernel_th2_sh25_mem20v,"ax",@progbits
	.align	128
        .global         _Z38haspSet_vectorMulKernel_th2_sh25_mem20v
        .type           _Z38haspSet_vectorMulKernel_th2_sh25_mem20v,@function
        .size           _Z38haspSet_vectorMulKernel_th2_sh25_mem20v,(.L_x_6 - _Z38haspSet_vectorMulKernel_th2_sh25_mem20v)
        .other          _Z38haspSet_vectorMulKernel_th2_sh25_mem20v,@"STO_CUDA_ENTRY STV_DEFAULT"
_Z38haspSet_vectorMulKernel_th2_sh25_mem20v:
.text._Z38haspSet_vectorMulKernel_th2_sh25_mem20v:
[----:B------:R-:W-:Y:S01]  /*0000*/  LDC R1, c[0x0][0x37c] ;  /* 0x0000df00ff017b82 */ /* 0x000fe20000000800 */
[----:B------:R-:W-:Y:S05]  /*0010*/  EXIT ;  /* 0x000000000000794d */ /* 0x000fea0003800000 */
.L_x_2:
        /* <DEDUP_REMOVED lines=14> */
.L_x_6:


//--------------------- .text._Z36haspSet_vectorAddKernel_th1_sh5_mem4v --------------------------
	.section	.text._Z36haspSet_vectorAddKernel_th1_sh5_mem4v,"ax",@progbits
	.align	128
        .global         _Z36haspSet_vectorAddKernel_th1_sh5_mem4v
        .type           _Z36haspSet_vectorAddKernel_th1_sh5_mem4v,@function
        .size           _Z36haspSet_vectorAddKernel_th1_sh5_mem4v,(.L_x_7 - _Z36haspSet_vectorAddKernel_th1_sh5_mem4v)
        .other          _Z36haspSet_vectorAddKernel_th1_sh5_mem4v,@"STO_CUDA_ENTRY STV_DEFAULT"
_Z36haspSet_vectorAddKernel_th1_sh5_mem4v:
.text._Z36haspSet_vectorAddKernel_th1_sh5_mem4v:
[----:B------:R-:W-:Y:S01]  /*0000*/  LDC R1, c[0x0][0x37c] ;  /* 0x0000df00ff017b82 */ /* 0x000fe20000000800 */
[----:B------:R-:W-:Y:S05]  /*0010*/  EXIT ;  /* 0x000000000000794d */ /* 0x000fea0003800000 */
.L_x_3:
        /* <DEDUP_REMOVED lines=14> */
.L_x_7:


//--------------------- .nv.shared.reserved.0     --------------------------
	.section	.nv.shared.reserved.0,"aw",@nobits
	.weak		__nv_reservedSMEM_offset_0_alias
	.size		__nv_reservedSMEM_offset_0_alias, 0, 64
	.other		__nv_reservedSMEM_offset_0_alias,@"STO_CUDA_RESERVED_SHARED STV_DEFAULT"
__nv_reservedSMEM_offset_0_alias:
	.zero		0
	.zero		64


//--------------------- .nv.constant0._Z15vectorMulKernelPiS_S_i --------------------------
	.section	.nv.constant0._Z15vectorMulKernelPiS_S_i,"a",@progbits
	.sectionflags	@""
	.align	4
.nv.constant0._Z15vectorMulKernelPiS_S_i:
	.zero		924


//--------------------- .nv.constant0._Z15vectorAddKernelPiS_S_i --------------------------
	.section	.nv.constant0._Z15vectorAddKernelPiS_S_i,"a",@progbits
	.sectionflags	@""
	.align	4
.nv.constant0._Z15vectorAddKernelPiS_S_i:
	.zero		924


//--------------------- .nv.constant0._Z38haspSet_vectorMulKernel_th2_sh25_mem20v --------------------------
	.section	.nv.constant0._Z38haspSet_vectorMulKernel_th2_sh25_mem20v,"a",@progbits
	.sectionflags	@""
	.align	4
.nv.constant0._Z38haspSet_vectorMulKernel_th2_sh25_mem20v:
	.zero		896


//--------------------- .nv.constant0._Z36haspSet_vectorAddKernel_th1_sh5_mem4v --------------------------
	.section	.nv.constant0._Z36haspSet_vectorAddKernel_th1_sh5_mem4v,"a",@progbits
	.sectionflags	@""
	.align	4
.nv.constant0._Z36haspSet_vectorAddKernel_th1_sh5_mem4v:
	.zero		896


//--------------------- SYMBOLS --------------------------

	.type		.nv.reservedSmem.offset0,@object
	.size		.nv.reservedSmem.offset0,0x4
